	.headerflags	@"EF_CUDA_TEXMODE_UNIFIED EF_CUDA_64BIT_ADDRESS EF_CUDA_ACCELERATORS EF_CUDA_SM90 EF_CUDA_VIRTUAL_SM(EF_CUDA_SM90)"
	.elftype	@"ET_EXEC"


//--------------------- .nv.info                  --------------------------
	.section	.nv.info,"",@"SHT_CUDA_INFO"
	.align	4


	//----- nvinfo : EIATTR_REGCOUNT
	.align		4
        /*0000*/ 	.byte	0x04, 0x2f
        /*0002*/ 	.short	(.L_1 - .L_0)
	.align		4
.L_0:
        /*0004*/ 	.word	index@(triton_poi_fused_3)
        /*0008*/ 	.word	0x00000020


	//----- nvinfo : EIATTR_MIN_STACK_SIZE
	.align		4
.L_1:
        /*000c*/ 	.byte	0x04, 0x12
        /*000e*/ 	.short	(.L_3 - .L_2)
	.align		4
.L_2:
        /*0010*/ 	.word	index@(triton_poi_fused_3)
        /*0014*/ 	.word	0x00000000


	//----- nvinfo : EIATTR_FRAME_SIZE
	.align		4
.L_3:
        /*0018*/ 	.byte	0x04, 0x11
        /*001a*/ 	.short	(.L_5 - .L_4)
	.align		4
.L_4:
        /*001c*/ 	.word	index@(triton_poi_fused_3)
        /*0020*/ 	.word	0x00000000


	//----- nvinfo : EIATTR_MIN_STACK_SIZE
	.align		4
.L_5:
        /*0024*/ 	.byte	0x04, 0x12
        /*0026*/ 	.short	(.L_7 - .L_6)
	.align		4
.L_6:
        /*0028*/ 	.word	index@(triton_poi_fused_3)
        /*002c*/ 	.word	0x00000000
.L_7:


//--------------------- .nv.info.triton_poi_fused_3 --------------------------
	.section	.nv.info.triton_poi_fused_3,"",@"SHT_CUDA_INFO"
	.sectionflags	@""
	.align	4


	//----- nvinfo : EIATTR_CUDA_API_VERSION
	.align		4
        /*0000*/ 	.byte	0x04, 0x37
        /*0002*/ 	.short	(.L_9 - .L_8)
.L_8:
        /*0004*/ 	.word	0x0000007c


	//----- nvinfo : EIATTR_KPARAM_INFO
	.align		4
.L_9:
        /*0008*/ 	.byte	0x04, 0x17
        /*000a*/ 	.short	(.L_11 - .L_10)
.L_10:
        /*000c*/ 	.word	0x00000000
        /*0010*/ 	.short	0x0003
        /*0012*/ 	.short	0x0014
        /*0014*/ 	.byte	0x00, 0xf0, 0x11, 0x00


	//----- nvinfo : EIATTR_KPARAM_INFO
	.align		4
.L_11:
        /*0018*/ 	.byte	0x04, 0x17
        /*001a*/ 	.short	(.L_13 - .L_12)
.L_12:
        /*001c*/ 	.word	0x00000000
        /*0020*/ 	.short	0x0002
        /*0022*/ 	.short	0x0010
        /*0024*/ 	.byte	0x00, 0xf0, 0x11, 0x00


	//----- nvinfo : EIATTR_KPARAM_INFO
	.align		4
.L_13:
        /*0028*/ 	.byte	0x04, 0x17
        /*002a*/ 	.short	(.L_15 - .L_14)
.L_14:
        /*002c*/ 	.word	0x00000000
        /*0030*/ 	.short	0x0001
        /*0032*/ 	.short	0x0008
        /*0034*/ 	.byte	0x00, 0xf4, 0x21, 0x00


	//----- nvinfo : EIATTR_KPARAM_INFO
	.align		4
.L_15:
        /*0038*/ 	.byte	0x04, 0x17
        /*003a*/ 	.short	(.L_17 - .L_16)
.L_16:
        /*003c*/ 	.word	0x00000000
        /*0040*/ 	.short	0x0000
        /*0042*/ 	.short	0x0000
        /*0044*/ 	.byte	0x00, 0xf4, 0x21, 0x00


	//----- nvinfo : EIATTR_SPARSE_MMA_MASK
	.align		4
.L_17:
        /*0048*/ 	.byte	0x03, 0x50
        /*004a*/ 	.short	0x0000


	//----- nvinfo : EIATTR_MAXREG_COUNT
	.align		4
        /*004c*/ 	.byte	0x03, 0x1b
        /*004e*/ 	.short	0x00ff


	//----- nvinfo : EIATTR_EXIT_INSTR_OFFSETS
	.align		4
        /*0050*/ 	.byte	0x04, 0x1c
        /*0052*/ 	.short	(.L_19 - .L_18)


	//   ....[0]....
.L_18:
        /*0054*/ 	.word	0x000005c0


	//   ....[1]....
        /*0058*/ 	.word	0x00000610


	//----- nvinfo : EIATTR_REQNTID
	.align		4
.L_19:
        /*005c*/ 	.byte	0x04, 0x10
        /*005e*/ 	.short	(.L_21 - .L_20)
.L_20:
        /*0060*/ 	.word	0x00000080
        /*0064*/ 	.word	0x00000001
        /*0068*/ 	.word	0x00000001


	//----- nvinfo : EIATTR_CBANK_PARAM_SIZE
	.align		4
.L_21:
        /*006c*/ 	.byte	0x03, 0x19
        /*006e*/ 	.short	0x0018


	//----- nvinfo : EIATTR_PARAM_CBANK
	.align		4
        /*0070*/ 	.byte	0x04, 0x0a
        /*0072*/ 	.short	(.L_23 - .L_22)
	.align		4
.L_22:
        /*0074*/ 	.word	index@(.nv.constant0.triton_poi_fused_3)
        /*0078*/ 	.short	0x0210
        /*007a*/ 	.short	0x0018


	//----- nvinfo : EIATTR_SW_WAR
	.align		4
.L_23:
        /*007c*/ 	.byte	0x04, 0x36
        /*007e*/ 	.short	(.L_25 - .L_24)
.L_24:
        /*0080*/ 	.word	0x00000008
.L_25:


//--------------------- .nv.callgraph             --------------------------
	.section	.nv.callgraph,"",@"SHT_CUDA_CALLGRAPH"
	.align	4
	.sectionentsize	8
	.align		4
        /*0000*/ 	.word	0x00000000
	.align		4
        /*0004*/ 	.word	0xffffffff
	.align		4
        /*0008*/ 	.word	0x00000000
	.align		4
        /*000c*/ 	.word	0xfffffffe
	.align		4
        /*0010*/ 	.word	0x00000000
	.align		4
        /*0014*/ 	.word	0xfffffffd
	.align		4
        /*0018*/ 	.word	0x00000000
	.align		4
        /*001c*/ 	.word	0xfffffffc


//--------------------- .text.triton_poi_fused_3  --------------------------
	.section	.text.triton_poi_fused_3,"ax",@progbits
	.sectionflags	@"SHF_BARRIERS=1"
	.align	128
        .global         triton_poi_fused_3
        .type           triton_poi_fused_3,@function
        .size           triton_poi_fused_3,(.L_x_1 - triton_poi_fused_3)
        .other          triton_poi_fused_3,@"STO_CUDA_ENTRY STV_DEFAULT"
triton_poi_fused_3:
.text.triton_poi_fused_3:
[----:B------:R-:W0:Y:S01]  /*0000*/  LDC R1, c[0x0][0x28] ;  /* 0x00000a00ff017b82 */ /* 0x000e220000000800 */
[----:B------:R-:W1:Y:S07]  /*0010*/  S2R R21, SR_TID.X ;  /* 0x0000000000157919 */ /* 0x000e6e0000002100 */
[----:B------:R-:W2:Y:S01]  /*0020*/  LDC.64 R18, c[0x0][0x210] ;  /* 0x00008400ff127b82 */ /* 0x000ea20000000a00 */
[----:B------:R-:W3:Y:S01]  /*0030*/  S2R R0, SR_CTAID.X ;  /* 0x0000000000007919 */ /* 0x000ee20000002500 */
[----:B------:R-:W4:Y:S01]  /*0040*/  S2R R16, SR_CTAID.Y ;  /* 0x0000000000107919 */ /* 0x000f220000002600 */
[----:B------:R-:W-:Y:S01]  /*0050*/  HFMA2.MMA R28, -RZ, RZ, 0, 0 ;  /* 0x00000000ff1c7435 */ /* 0x000fe200000001ff */
[----:B------:R-:W-:Y:S01]  /*0060*/  ULDC.64 UR6, c[0x0][0x208] ;  /* 0x0000820000067ab9 */ /* 0x000fe20000000a00 */
[----:B-1----:R-:W-:Y:S01]  /*0070*/  SHF.R.U32.HI R17, RZ, 0x4, R21 ;  /* 0x00000004ff117819 */ /* 0x002fe20000011615 */
[----:B---3--:R-:W-:-:S03]  /*0080*/  IMAD.SHL.U32 R0, R0, 0x10, RZ ;  /* 0x0000001000007824 */ /* 0x008fc600078e00ff */
[----:B------:R-:W-:Y:S01]  /*0090*/  SGXT.U32 R17, R17, 0x3 ;  /* 0x000000031111781a */ /* 0x000fe20000000000 */
[----:B----4-:R-:W-:Y:S01]  /*00a0*/  IMAD.SHL.U32 R16, R16, 0x40, RZ ;  /* 0x0000004010107824 */ /* 0x010fe200078e00ff */
[----:B------:R-:W-:-:S04]  /*00b0*/  LOP3.LUT R10, R0, 0xf, R21, 0xf8, !PT ;  /* 0x0000000f000a7812 */ /* 0x000fc800078ef815 */
[----:B------:R-:W-:Y:S02]  /*00c0*/  LOP3.LUT R2, R16, R17, RZ, 0xfc, !PT ;  /* 0x0000001110027212 */ /* 0x000fe400078efcff */
[----:B------:R-:W-:Y:S02]  /*00d0*/  LOP3.LUT R3, R16, 0x8, R17, 0xfe, !PT ;  /* 0x0000000810037812 */ /* 0x000fe400078efe11 */
[----:B------:R-:W-:Y:S01]  /*00e0*/  LOP3.LUT R4, R16, 0x10, R17, 0xfe, !PT ;  /* 0x0000001010047812 */ /* 0x000fe200078efe11 */
[--C-:B------:R-:W-:Y:S01]  /*00f0*/  IMAD R11, R2, 0x9, R10.reuse ;  /* 0x00000009020b7824 */ /* 0x100fe200078e020a */
        /* <DEDUP_REMOVED lines=10> */
[----:B------:R-:W-:Y:S01]  /*01a0*/  ISETP.GE.AND P0, PT, R10, 0x9, PT ;  /* 0x000000090a00780c */ /* 0x000fe20003f06270 */
[----:B------:R-:W-:-:S02]  /*01b0*/  IMAD R29, R8, 0x9, R10 ;  /* 0x00000009081d7824 */ /* 0x000fc400078e020a */
[----:B------:R-:W-:Y:S02]  /*01c0*/  IMAD R20, R9, 0x9, R10 ;  /* 0x0000000909147824 */ /* 0x000fe400078e020a */
[----:B--2---:R-:W-:-:S04]  /*01d0*/  IMAD.WIDE R2, R11, 0x4, R18 ;  /* 0x000000040b027825 */ /* 0x004fc800078e0212 */
[----:B------:R-:W-:-:S04]  /*01e0*/  IMAD.WIDE R4, R13, 0x4, R18 ;  /* 0x000000040d047825 */ /* 0x000fc800078e0212 */
[----:B------:R-:W-:-:S04]  /*01f0*/  IMAD.WIDE R6, R15, 0x4, R18 ;  /* 0x000000040f067825 */ /* 0x000fc800078e0212 */
[----:B------:R-:W-:Y:S01]  /*0200*/  IMAD.WIDE R8, R23, 0x4, R18 ;  /* 0x0000000417087825 */ /* 0x000fe200078e0212 */
[----:B------:R-:W-:-:S03]  /*0210*/  CS2R R22, SRZ ;  /* 0x0000000000167805 */ /* 0x000fc6000001ff00 */
[--C-:B------:R-:W-:Y:S01]  /*0220*/  IMAD.WIDE R10, R25, 0x4, R18.reuse ;  /* 0x00000004190a7825 */ /* 0x100fe200078e0212 */
[----:B------:R-:W-:Y:S02]  /*0230*/  CS2R R24, SRZ ;  /* 0x0000000000187805 */ /* 0x000fe4000001ff00 */
[----:B------:R1:W2:Y:S01]  /*0240*/  @!P0 LDG.E.EL R23, desc[UR6][R2.64] ;  /* 0x0000000602178981 */ /* 0x0002a2000c2e1900 */
[--C-:B------:R-:W-:Y:S01]  /*0250*/  IMAD.WIDE R12, R27, 0x4, R18.reuse ;  /* 0x000000041b0c7825 */ /* 0x100fe200078e0212 */
[----:B------:R-:W-:Y:S02]  /*0260*/  CS2R R26, SRZ ;  /* 0x00000000001a7805 */ /* 0x000fe4000001ff00 */
[----:B------:R-:W3:Y:S01]  /*0270*/  @!P0 LDG.E.EL R24, desc[UR6][R4.64] ;  /* 0x0000000604188981 */ /* 0x000ee2000c2e1900 */
[----:B------:R-:W-:-:S03]  /*0280*/  IMAD.WIDE R14, R29, 0x4, R18 ;  /* 0x000000041d0e7825 */ /* 0x000fc600078e0212 */
[----:B------:R-:W4:Y:S01]  /*0290*/  @!P0 LDG.E.EL R22, desc[UR6][R8.64] ;  /* 0x0000000608168981 */ /* 0x000f22000c2e1900 */
[----:B------:R-:W-:-:S03]  /*02a0*/  IMAD.WIDE R18, R20, 0x4, R18 ;  /* 0x0000000414127825 */ /* 0x000fc600078e0212 */
[----:B------:R5:W4:Y:S01]  /*02b0*/  @!P0 LDG.E.EL R25, desc[UR6][R10.64] ;  /* 0x000000060a198981 */ /* 0x000b22000c2e1900 */
[----:B------:R-:W-:-:S03]  /*02c0*/  IMAD.MOV.U32 R20, RZ, RZ, RZ ;  /* 0x000000ffff147224 */ /* 0x000fc600078e00ff */
[----:B------:R1:W4:Y:S04]  /*02d0*/  @!P0 LDG.E.EL R28, desc[UR6][R12.64] ;  /* 0x000000060c1c8981 */ /* 0x000328000c2e1900 */
[----:B------:R-:W4:Y:S04]  /*02e0*/  @!P0 LDG.E.EL R20, desc[UR6][R6.64] ;  /* 0x0000000606148981 */ /* 0x000f28000c2e1900 */
[----:B------:R-:W4:Y:S04]  /*02f0*/  @!P0 LDG.E.EL R27, desc[UR6][R14.64] ;  /* 0x000000060e1b8981 */ /* 0x000f28000c2e1900 */
[----:B------:R-:W4:Y:S01]  /*0300*/  @!P0 LDG.E.EL R26, desc[UR6][R18.64] ;  /* 0x00000006121a8981 */ /* 0x000f22000c2e1900 */
[----:B------:R-:W5:Y:S01]  /*0310*/  S2UR UR5, SR_CgaCtaId ;  /* 0x00000000000579c3 */ /* 0x000f620000008800 */
[----:B-1----:R-:W-:Y:S01]  /*0320*/  IMAD.SHL.U32 R2, R21, 0x40, RZ ;  /* 0x0000004015027824 */ /* 0x002fe200078e00ff */
[----:B------:R-:W-:-:S04]  /*0330*/  UMOV UR4, 0x400 ;  /* 0x0000040000047882 */ /* 0x000fc80000000000 */
[----:B------:R-:W-:-:S04]  /*0340*/  LOP3.LUT R2, R2, 0x3c0, RZ, 0xc0, !PT ;  /* 0x000003c002027812 */ /* 0x000fc800078ec0ff */
[----:B------:R-:W-:Y:S01]  /*0350*/  LOP3.LUT R3, R2, R17, RZ, 0xfc, !PT ;  /* 0x0000001102037212 */ /* 0x000fe200078efcff */
[----:B0----5:R-:W-:-:S06]  /*0360*/  UPRMT UR4, UR5, 0x654, UR4 ;  /* 0x0000065405047896 */ /* 0x021fcc0008000004 */
[----:B------:R-:W-:-:S05]  /*0370*/  LEA.HI R2, R2, UR4, RZ, 0x1e ;  /* 0x0000000402027c11 */ /* 0x000fca000f8ff0ff */
[----:B------:R-:W-:Y:S01]  /*0380*/  IMAD R29, R3, 0x4, R2 ;  /* 0x00000004031d7824 */ /* 0x000fe200078e0202 */
[C---:B------:R-:W-:Y:S02]  /*0390*/  LOP3.LUT R2, R21.reuse, 0x70, RZ, 0xc0, !PT ;  /* 0x0000007015027812 */ /* 0x040fe400078ec0ff */
[----:B------:R-:W-:-:S03]  /*03a0*/  SHF.L.U32 R11, R21, 0x2, RZ ;  /* 0x00000002150b7819 */ /* 0x000fc600000006ff */
[----:B------:R-:W-:Y:S01]  /*03b0*/  VIADD R3, R2, UR4 ;  /* 0x0000000402037c36 */ /* 0x000fe20008000000 */
[----:B------:R-:W-:-:S05]  /*03c0*/  LOP3.LUT R8, R11, 0x1fc, RZ, 0xc0, !PT ;  /* 0x000001fc0b087812 */ /* 0x000fca00078ec0ff */
[----:B------:R-:W-:Y:S01]  /*03d0*/  IMAD R4, R8, 0x4, R3 ;  /* 0x0000000408047824 */ /* 0x000fe200078e0203 */
[----:B------:R-:W-:Y:S01]  /*03e0*/  LOP3.LUT R11, R16, 0x3c, R11, 0xf8, !PT ;  /* 0x0000003c100b7812 */ /* 0x000fe200078ef80b */
[----:B------:R-:W0:Y:S01]  /*03f0*/  LDC.64 R2, c[0x0][0x218] ;  /* 0x00008600ff027b82 */ /* 0x000e220000000a00 */
[----:B------:R-:W-:-:S05]  /*0400*/  MOV R10, RZ ;  /* 0x000000ff000a7202 */ /* 0x000fca0000000f00 */
[----:B------:R-:W-:-:S05]  /*0410*/  IMAD.HI R9, R11, -0x6db6db6d, R10 ;  /* 0x924924930b097827 */ /* 0x000fca00078e020a */
[----:B------:R-:W-:-:S04]  /*0420*/  SHF.R.U32.HI R10, RZ, 0x1f, R9 ;  /* 0x0000001fff0a7819 */ /* 0x000fc80000011609 */
[----:B------:R-:W-:Y:S02]  /*0430*/  LEA.HI.SX32 R10, R9, R10, 0x19 ;  /* 0x0000000a090a7211 */ /* 0x000fe400078fcaff */
[----:B------:R-:W-:Y:S02]  /*0440*/  LOP3.LUT R9, R0, R17, RZ, 0xfc, !PT ;  /* 0x0000001100097212 */ /* 0x000fe400078efcff */
[----:B------:R-:W-:Y:S01]  /*0450*/  LOP3.LUT R0, R0, 0x8, R17, 0xfe, !PT ;  /* 0x0000000800007812 */ /* 0x000fe200078efe11 */
[----:B------:R-:W-:Y:S01]  /*0460*/  IMAD R11, R10, -0xe0, R11 ;  /* 0xffffff200a0b7824 */ /* 0x000fe200078e020b */
[----:B------:R-:W-:Y:S02]  /*0470*/  LOP3.LUT R13, R8, 0x200, RZ, 0xfc, !PT ;  /* 0x00000200080d7812 */ /* 0x000fe400078efcff */
[----:B------:R-:W-:Y:S01]  /*0480*/  ISETP.GE.AND P1, PT, R9, 0x9, PT ;  /* 0x000000090900780c */ /* 0x000fe20003f26270 */
[----:B------:R-:W-:Y:S01]  /*0490*/  IMAD R12, R10, 0x7e0, R11 ;  /* 0x000007e00a0c7824 */ /* 0x000fe200078e020b */
[----:B------:R-:W-:-:S02]  /*04a0*/  ISETP.GE.AND P0, PT, R0, 0x9, PT ;  /* 0x000000090000780c */ /* 0x000fc40003f06270 */
[----:B------:R-:W-:Y:S01]  /*04b0*/  SHF.R.U32.HI R13, RZ, 0x2, R13 ;  /* 0x00000002ff0d7819 */ /* 0x000fe2000001160d */
[----:B------:R-:W-:-:S03]  /*04c0*/  IMAD R11, R9, 0xe0, R12 ;  /* 0x000000e0090b7824 */ /* 0x000fc600078e020c */
[----:B------:R-:W-:Y:S01]  /*04d0*/  LOP3.LUT R13, R13, 0xf0, RZ, 0xc0, !PT ;  /* 0x000000f00d0d7812 */ /* 0x000fe200078ec0ff */
[----:B0-----:R-:W-:-:S04]  /*04e0*/  IMAD.WIDE R10, R11, 0x4, R2 ;  /* 0x000000040b0a7825 */ /* 0x001fc800078e0202 */
[----:B------:R-:W-:-:S05]  /*04f0*/  VIADD R13, R13, UR4 ;  /* 0x000000040d0d7c36 */ /* 0x000fca0008000000 */
[----:B------:R-:W-:Y:S01]  /*0500*/  LEA R13, R8, R13, 0x2 ;  /* 0x0000000d080d7211 */ /* 0x000fe200078e10ff */
[----:B--2---:R-:W-:Y:S04]  /*0510*/  STS [R29], R23 ;  /* 0x000000171d007388 */ /* 0x004fe80000000800 */
[----:B---3--:R-:W-:Y:S04]  /*0520*/  STS [R29+0x20], R24 ;  /* 0x000020181d007388 */ /* 0x008fe80000000800 */
[----:B----4-:R-:W-:Y:S04]  /*0530*/  STS [R29+0x60], R22 ;  /* 0x000060161d007388 */ /* 0x010fe80000000800 */
[----:B------:R-:W-:Y:S04]  /*0540*/  STS [R29+0x80], R25 ;  /* 0x000080191d007388 */ /* 0x000fe80000000800 */
[----:B------:R-:W-:Y:S04]  /*0550*/  STS [R29+0xa0], R28 ;  /* 0x0000a01c1d007388 */ /* 0x000fe80000000800 */
[----:B------:R-:W-:Y:S04]  /*0560*/  STS [R29+0x40], R20 ;  /* 0x000040141d007388 */ /* 0x000fe80000000800 */
[----:B------:R-:W-:Y:S04]  /*0570*/  STS [R29+0xc0], R27 ;  /* 0x0000c01b1d007388 */ /* 0x000fe80000000800 */
[----:B------:R-:W-:Y:S01]  /*0580*/  STS [R29+0xe0], R26 ;  /* 0x0000e01a1d007388 */ /* 0x000fe20000000800 */
[----:B------:R-:W-:Y:S06]  /*0590*/  BAR.SYNC.DEFER_BLOCKING 0x0 ;  /* 0x0000000000007b1d */ /* 0x000fec0000010000 */
[----:B------:R-:W0:Y:S04]  /*05a0*/  LDS.128 R4, [R4] ;  /* 0x0000000004047984 */ /* 0x000e280000000c00 */
[----:B0-----:R0:W-:Y:S02]  /*05b0*/  @!P1 STG.E.128 desc[UR6][R10.64], R4 ;  /* 0x000000040a009986 */ /* 0x0011e4000c101d06 */
[----:B0-----:R-:W-:Y:S05]  /*05c0*/  @P0 EXIT ;  /* 0x000000000000094d */ /* 0x001fea0003800000 */
[----:B0-----:R-:W0:Y:S01]  /*05d0*/  LDS.128 R8, [R13+0x800] ;  /* 0x000800000d087984 */ /* 0x001e220000000c00 */
[----:B------:R-:W-:-:S04]  /*05e0*/  IMAD R5, R0, 0xe0, R12 ;  /* 0x000000e000057824 */ /* 0x000fc800078e020c */
[----:B------:R-:W-:-:S05]  /*05f0*/  IMAD.WIDE R2, R5, 0x4, R2 ;  /* 0x0000000405027825 */ /* 0x000fca00078e0202 */
[----:B0-----:R-:W-:Y:S01]  /*0600*/  STG.E.128 desc[UR6][R2.64], R8 ;  /* 0x0000000802007986 */ /* 0x001fe2000c101d06 */
[----:B------:R-:W-:Y:S05]  /*0610*/  EXIT ;  /* 0x000000000000794d */ /* 0x000fea0003800000 */
.L_x_0:
[----:B------:R-:W-:-:S00]  /*0620*/  BRA `(.L_x_0) ;  /* 0xfffffffc00fc7947 */ /* 0x000fc0000383ffff */
[----:B------:R-:W-:-:S00]  /*0630*/  NOP ;  /* 0x0000000000007918 */ /* 0x000fc00000000000 */
        /* <DEDUP_REMOVED lines=12> */
.L_x_1:


//--------------------- .nv.shared.triton_poi_fused_3 --------------------------
	.section	.nv.shared.triton_poi_fused_3,"aw",@nobits
	.sectionflags	@""
	.align	16
	.zero		1024


//--------------------- .nv.constant0.triton_poi_fused_3 --------------------------
	.section	.nv.constant0.triton_poi_fused_3,"a",@progbits
	.sectionflags	@""
	.align	4
.nv.constant0.triton_poi_fused_3:
	.zero		552
